//
// Generated by NVIDIA NVVM Compiler
//
// Compiler Build ID: CL-36424714
// Cuda compilation tools, release 13.0, V13.0.88
// Based on NVVM 20.0.0
//

.version 9.0
.target sm_100
.address_size 64

	// .globl	_Z11matmul_elemiPfS_S_
// _ZZ12tiled_matmuliPfS_S_E6a_tile has been demoted
// _ZZ12tiled_matmuliPfS_S_E6b_tile has been demoted

.visible .entry _Z11matmul_elemiPfS_S_(
	.param .u32 _Z11matmul_elemiPfS_S__param_0,
	.param .u64 .ptr .align 1 _Z11matmul_elemiPfS_S__param_1,
	.param .u64 .ptr .align 1 _Z11matmul_elemiPfS_S__param_2,
	.param .u64 .ptr .align 1 _Z11matmul_elemiPfS_S__param_3
)
{
	.reg .pred 	%p<10>;
	.reg .b32 	%r<40>;
	.reg .b32 	%f<67>;
	.reg .b64 	%rd<67>;

	ld.param.u32 	%r18, [_Z11matmul_elemiPfS_S__param_0];
	ld.param.u64 	%rd14, [_Z11matmul_elemiPfS_S__param_1];
	ld.param.u64 	%rd15, [_Z11matmul_elemiPfS_S__param_2];
	cvta.to.global.u64 	%rd1, %rd15;
	cvta.to.global.u64 	%rd2, %rd14;
	mov.u32 	%r19, %ctaid.x;
	mov.u32 	%r20, %ntid.x;
	mov.u32 	%r21, %tid.x;
	mad.lo.s32 	%r1, %r19, %r20, %r21;
	mov.u32 	%r22, %ctaid.y;
	mov.u32 	%r23, %ntid.y;
	mov.u32 	%r24, %tid.y;
	mad.lo.s32 	%r2, %r22, %r23, %r24;
	max.s32 	%r25, %r2, %r1;
	setp.ge.s32 	%p1, %r25, %r18;
	@%p1 bra 	$L__BB0_13;
	mul.lo.s32 	%r3, %r2, %r18;
	and.b32  	%r4, %r18, 7;
	setp.lt.u32 	%p2, %r18, 8;
	mov.f32 	%f66, 0f00000000;
	mov.b32 	%r38, 0;
	@%p2 bra 	$L__BB0_4;
	and.b32  	%r38, %r18, 2147483640;
	neg.s32 	%r36, %r38;
	mul.wide.s32 	%rd16, %r18, 4;
	add.s64 	%rd3, %rd1, %rd16;
	shl.b32 	%r7, %r18, 3;
	mul.wide.s32 	%rd17, %r18, 8;
	add.s64 	%rd4, %rd1, %rd17;
	mul.wide.s32 	%rd18, %r18, 12;
	add.s64 	%rd5, %rd1, %rd18;
	mul.wide.s32 	%rd19, %r18, 16;
	add.s64 	%rd6, %rd1, %rd19;
	mul.wide.s32 	%rd20, %r18, 20;
	add.s64 	%rd7, %rd1, %rd20;
	mul.wide.s32 	%rd21, %r18, 24;
	add.s64 	%rd8, %rd1, %rd21;
	mul.wide.s32 	%rd22, %r18, 28;
	add.s64 	%rd9, %rd1, %rd22;
	mul.wide.u32 	%rd23, %r3, 4;
	add.s64 	%rd24, %rd23, %rd2;
	add.s64 	%rd66, %rd24, 16;
	mov.f32 	%f66, 0f00000000;
	mov.u32 	%r35, %r1;
$L__BB0_3:
	.pragma "nounroll";
	mul.wide.s32 	%rd25, %r35, 4;
	add.s64 	%rd26, %rd3, %rd25;
	add.s64 	%rd27, %rd4, %rd25;
	add.s64 	%rd28, %rd5, %rd25;
	add.s64 	%rd29, %rd6, %rd25;
	add.s64 	%rd30, %rd7, %rd25;
	add.s64 	%rd31, %rd8, %rd25;
	add.s64 	%rd32, %rd9, %rd25;
	add.s64 	%rd33, %rd1, %rd25;
	ld.global.f32 	%f16, [%rd66+-16];
	ld.global.f32 	%f17, [%rd33];
	fma.rn.f32 	%f18, %f16, %f17, %f66;
	ld.global.f32 	%f19, [%rd66+-12];
	ld.global.f32 	%f20, [%rd26];
	fma.rn.f32 	%f21, %f19, %f20, %f18;
	ld.global.f32 	%f22, [%rd66+-8];
	ld.global.f32 	%f23, [%rd27];
	fma.rn.f32 	%f24, %f22, %f23, %f21;
	ld.global.f32 	%f25, [%rd66+-4];
	ld.global.f32 	%f26, [%rd28];
	fma.rn.f32 	%f27, %f25, %f26, %f24;
	ld.global.f32 	%f28, [%rd66];
	ld.global.f32 	%f29, [%rd29];
	fma.rn.f32 	%f30, %f28, %f29, %f27;
	ld.global.f32 	%f31, [%rd66+4];
	ld.global.f32 	%f32, [%rd30];
	fma.rn.f32 	%f33, %f31, %f32, %f30;
	ld.global.f32 	%f34, [%rd66+8];
	ld.global.f32 	%f35, [%rd31];
	fma.rn.f32 	%f36, %f34, %f35, %f33;
	ld.global.f32 	%f37, [%rd66+12];
	ld.global.f32 	%f38, [%rd32];
	fma.rn.f32 	%f66, %f37, %f38, %f36;
	add.s32 	%r36, %r36, 8;
	add.s32 	%r35, %r35, %r7;
	add.s64 	%rd66, %rd66, 32;
	setp.ne.s32 	%p3, %r36, 0;
	@%p3 bra 	$L__BB0_3;
$L__BB0_4:
	setp.eq.s32 	%p4, %r4, 0;
	@%p4 bra 	$L__BB0_12;
	and.b32  	%r13, %r18, 3;
	setp.lt.u32 	%p5, %r4, 4;
	@%p5 bra 	$L__BB0_7;
	add.s32 	%r27, %r38, %r3;
	mul.wide.u32 	%rd34, %r27, 4;
	add.s64 	%rd35, %rd2, %rd34;
	ld.global.f32 	%f40, [%rd35];
	mad.lo.s32 	%r28, %r38, %r18, %r1;
	mul.wide.s32 	%rd36, %r28, 4;
	add.s64 	%rd37, %rd1, %rd36;
	ld.global.f32 	%f41, [%rd37];
	fma.rn.f32 	%f42, %f40, %f41, %f66;
	cvt.u64.u32 	%rd38, %r3;
	cvt.u64.u32 	%rd39, %r38;
	add.s64 	%rd40, %rd39, %rd38;
	shl.b64 	%rd41, %rd40, 2;
	add.s64 	%rd42, %rd2, %rd41;
	ld.global.f32 	%f43, [%rd42+4];
	mul.wide.s32 	%rd43, %r18, 4;
	add.s64 	%rd44, %rd37, %rd43;
	ld.global.f32 	%f44, [%rd44];
	fma.rn.f32 	%f45, %f43, %f44, %f42;
	ld.global.f32 	%f46, [%rd42+8];
	add.s64 	%rd45, %rd44, %rd43;
	ld.global.f32 	%f47, [%rd45];
	fma.rn.f32 	%f48, %f46, %f47, %f45;
	ld.global.f32 	%f49, [%rd42+12];
	add.s64 	%rd46, %rd45, %rd43;
	ld.global.f32 	%f50, [%rd46];
	fma.rn.f32 	%f66, %f49, %f50, %f48;
	add.s32 	%r38, %r38, 4;
$L__BB0_7:
	setp.eq.s32 	%p6, %r13, 0;
	@%p6 bra 	$L__BB0_12;
	setp.eq.s32 	%p7, %r13, 1;
	@%p7 bra 	$L__BB0_10;
	add.s32 	%r29, %r38, %r3;
	mul.wide.u32 	%rd47, %r29, 4;
	add.s64 	%rd48, %rd2, %rd47;
	ld.global.f32 	%f52, [%rd48];
	mad.lo.s32 	%r30, %r38, %r18, %r1;
	mul.wide.s32 	%rd49, %r30, 4;
	add.s64 	%rd50, %rd1, %rd49;
	ld.global.f32 	%f53, [%rd50];
	fma.rn.f32 	%f54, %f52, %f53, %f66;
	cvt.u64.u32 	%rd51, %r3;
	cvt.u64.u32 	%rd52, %r38;
	add.s64 	%rd53, %rd52, %rd51;
	shl.b64 	%rd54, %rd53, 2;
	add.s64 	%rd55, %rd2, %rd54;
	ld.global.f32 	%f55, [%rd55+4];
	mul.wide.s32 	%rd56, %r18, 4;
	add.s64 	%rd57, %rd50, %rd56;
	ld.global.f32 	%f56, [%rd57];
	fma.rn.f32 	%f66, %f55, %f56, %f54;
	add.s32 	%r38, %r38, 2;
$L__BB0_10:
	and.b32  	%r31, %r18, 1;
	setp.eq.b32 	%p8, %r31, 1;
	not.pred 	%p9, %p8;
	@%p9 bra 	$L__BB0_12;
	add.s32 	%r32, %r38, %r3;
	mul.wide.u32 	%rd58, %r32, 4;
	add.s64 	%rd59, %rd2, %rd58;
	ld.global.f32 	%f57, [%rd59];
	mad.lo.s32 	%r33, %r38, %r18, %r1;
	mul.wide.s32 	%rd60, %r33, 4;
	add.s64 	%rd61, %rd1, %rd60;
	ld.global.f32 	%f58, [%rd61];
	fma.rn.f32 	%f66, %f57, %f58, %f66;
$L__BB0_12:
	ld.param.u64 	%rd65, [_Z11matmul_elemiPfS_S__param_3];
	add.s32 	%r34, %r3, %r1;
	cvta.to.global.u64 	%rd62, %rd65;
	mul.wide.s32 	%rd63, %r34, 4;
	add.s64 	%rd64, %rd62, %rd63;
	st.global.f32 	[%rd64], %f66;
$L__BB0_13:
	ret;

}
	// .globl	_Z12tiled_matmuliPfS_S_
.visible .entry _Z12tiled_matmuliPfS_S_(
	.param .u32 _Z12tiled_matmuliPfS_S__param_0,
	.param .u64 .ptr .align 1 _Z12tiled_matmuliPfS_S__param_1,
	.param .u64 .ptr .align 1 _Z12tiled_matmuliPfS_S__param_2,
	.param .u64 .ptr .align 1 _Z12tiled_matmuliPfS_S__param_3
)
{
	.reg .pred 	%p<8>;
	.reg .b32 	%r<42>;
	.reg .b32 	%f<111>;
	.reg .b64 	%rd<13>;
	// demoted variable
	.shared .align 4 .b8 _ZZ12tiled_matmuliPfS_S_E6a_tile[4096];
	// demoted variable
	.shared .align 4 .b8 _ZZ12tiled_matmuliPfS_S_E6b_tile[4096];
	ld.param.u32 	%r23, [_Z12tiled_matmuliPfS_S__param_0];
	ld.param.u64 	%rd4, [_Z12tiled_matmuliPfS_S__param_1];
	ld.param.u64 	%rd5, [_Z12tiled_matmuliPfS_S__param_2];
	ld.param.u64 	%rd6, [_Z12tiled_matmuliPfS_S__param_3];
	mov.u32 	%r24, %ctaid.x;
	shl.b32 	%r1, %r24, 5;
	mov.u32 	%r37, %tid.x;
	add.s32 	%r3, %r1, %r37;
	mov.u32 	%r25, %ctaid.y;
	shl.b32 	%r26, %r25, 5;
	mov.u32 	%r39, %tid.y;
	add.s32 	%r5, %r26, %r39;
	setp.lt.s32 	%p1, %r23, 1;
	mov.f32 	%f110, 0f00000000;
	@%p1 bra 	$L__BB1_7;
	shl.b32 	%r28, %r39, 7;
	mov.u32 	%r29, _ZZ12tiled_matmuliPfS_S_E6a_tile;
	add.s32 	%r6, %r29, %r28;
	shl.b32 	%r30, %r37, 2;
	add.s32 	%r7, %r6, %r30;
	mov.u32 	%r31, _ZZ12tiled_matmuliPfS_S_E6b_tile;
	add.s32 	%r9, %r31, %r30;
	add.s32 	%r8, %r9, %r28;
	mad.lo.s32 	%r32, %r39, %r23, %r37;
	add.s32 	%r40, %r32, %r1;
	shl.b32 	%r11, %r23, 5;
	mad.lo.s32 	%r38, %r5, %r23, %r37;
	cvta.to.global.u64 	%rd1, %rd4;
	cvta.to.global.u64 	%rd2, %rd5;
	mov.f32 	%f110, 0f00000000;
	mov.b32 	%r41, 0;
$L__BB1_2:
	setp.ge.u32 	%p2, %r5, %r23;
	mul.wide.s32 	%rd7, %r38, 4;
	add.s64 	%rd3, %rd1, %rd7;
	setp.ge.s32 	%p3, %r37, %r23;
	mov.f32 	%f108, 0f00000000;
	or.pred  	%p4, %p3, %p2;
	@%p4 bra 	$L__BB1_4;
	ld.global.f32 	%f108, [%rd3];
$L__BB1_4:
	st.shared.f32 	[%r7], %f108;
	mov.f32 	%f109, 0f00000000;
	max.s32 	%r34, %r3, %r39;
	setp.ge.s32 	%p5, %r34, %r23;
	@%p5 bra 	$L__BB1_6;
	mul.wide.s32 	%rd8, %r40, 4;
	add.s64 	%rd9, %rd2, %rd8;
	ld.global.f32 	%f109, [%rd9];
$L__BB1_6:
	st.shared.f32 	[%r8], %f109;
	bar.sync 	0;
	ld.shared.f32 	%f12, [%r6];
	ld.shared.f32 	%f13, [%r9];
	fma.rn.f32 	%f14, %f12, %f13, %f110;
	ld.shared.f32 	%f15, [%r6+4];
	ld.shared.f32 	%f16, [%r9+128];
	fma.rn.f32 	%f17, %f15, %f16, %f14;
	ld.shared.f32 	%f18, [%r6+8];
	ld.shared.f32 	%f19, [%r9+256];
	fma.rn.f32 	%f20, %f18, %f19, %f17;
	ld.shared.f32 	%f21, [%r6+12];
	ld.shared.f32 	%f22, [%r9+384];
	fma.rn.f32 	%f23, %f21, %f22, %f20;
	ld.shared.f32 	%f24, [%r6+16];
	ld.shared.f32 	%f25, [%r9+512];
	fma.rn.f32 	%f26, %f24, %f25, %f23;
	ld.shared.f32 	%f27, [%r6+20];
	ld.shared.f32 	%f28, [%r9+640];
	fma.rn.f32 	%f29, %f27, %f28, %f26;
	ld.shared.f32 	%f30, [%r6+24];
	ld.shared.f32 	%f31, [%r9+768];
	fma.rn.f32 	%f32, %f30, %f31, %f29;
	ld.shared.f32 	%f33, [%r6+28];
	ld.shared.f32 	%f34, [%r9+896];
	fma.rn.f32 	%f35, %f33, %f34, %f32;
	ld.shared.f32 	%f36, [%r6+32];
	ld.shared.f32 	%f37, [%r9+1024];
	fma.rn.f32 	%f38, %f36, %f37, %f35;
	ld.shared.f32 	%f39, [%r6+36];
	ld.shared.f32 	%f40, [%r9+1152];
	fma.rn.f32 	%f41, %f39, %f40, %f38;
	ld.shared.f32 	%f42, [%r6+40];
	ld.shared.f32 	%f43, [%r9+1280];
	fma.rn.f32 	%f44, %f42, %f43, %f41;
	ld.shared.f32 	%f45, [%r6+44];
	ld.shared.f32 	%f46, [%r9+1408];
	fma.rn.f32 	%f47, %f45, %f46, %f44;
	ld.shared.f32 	%f48, [%r6+48];
	ld.shared.f32 	%f49, [%r9+1536];
	fma.rn.f32 	%f50, %f48, %f49, %f47;
	ld.shared.f32 	%f51, [%r6+52];
	ld.shared.f32 	%f52, [%r9+1664];
	fma.rn.f32 	%f53, %f51, %f52, %f50;
	ld.shared.f32 	%f54, [%r6+56];
	ld.shared.f32 	%f55, [%r9+1792];
	fma.rn.f32 	%f56, %f54, %f55, %f53;
	ld.shared.f32 	%f57, [%r6+60];
	ld.shared.f32 	%f58, [%r9+1920];
	fma.rn.f32 	%f59, %f57, %f58, %f56;
	ld.shared.f32 	%f60, [%r6+64];
	ld.shared.f32 	%f61, [%r9+2048];
	fma.rn.f32 	%f62, %f60, %f61, %f59;
	ld.shared.f32 	%f63, [%r6+68];
	ld.shared.f32 	%f64, [%r9+2176];
	fma.rn.f32 	%f65, %f63, %f64, %f62;
	ld.shared.f32 	%f66, [%r6+72];
	ld.shared.f32 	%f67, [%r9+2304];
	fma.rn.f32 	%f68, %f66, %f67, %f65;
	ld.shared.f32 	%f69, [%r6+76];
	ld.shared.f32 	%f70, [%r9+2432];
	fma.rn.f32 	%f71, %f69, %f70, %f68;
	ld.shared.f32 	%f72, [%r6+80];
	ld.shared.f32 	%f73, [%r9+2560];
	fma.rn.f32 	%f74, %f72, %f73, %f71;
	ld.shared.f32 	%f75, [%r6+84];
	ld.shared.f32 	%f76, [%r9+2688];
	fma.rn.f32 	%f77, %f75, %f76, %f74;
	ld.shared.f32 	%f78, [%r6+88];
	ld.shared.f32 	%f79, [%r9+2816];
	fma.rn.f32 	%f80, %f78, %f79, %f77;
	ld.shared.f32 	%f81, [%r6+92];
	ld.shared.f32 	%f82, [%r9+2944];
	fma.rn.f32 	%f83, %f81, %f82, %f80;
	ld.shared.f32 	%f84, [%r6+96];
	ld.shared.f32 	%f85, [%r9+3072];
	fma.rn.f32 	%f86, %f84, %f85, %f83;
	ld.shared.f32 	%f87, [%r6+100];
	ld.shared.f32 	%f88, [%r9+3200];
	fma.rn.f32 	%f89, %f87, %f88, %f86;
	ld.shared.f32 	%f90, [%r6+104];
	ld.shared.f32 	%f91, [%r9+3328];
	fma.rn.f32 	%f92, %f90, %f91, %f89;
	ld.shared.f32 	%f93, [%r6+108];
	ld.shared.f32 	%f94, [%r9+3456];
	fma.rn.f32 	%f95, %f93, %f94, %f92;
	ld.shared.f32 	%f96, [%r6+112];
	ld.shared.f32 	%f97, [%r9+3584];
	fma.rn.f32 	%f98, %f96, %f97, %f95;
	ld.shared.f32 	%f99, [%r6+116];
	ld.shared.f32 	%f100, [%r9+3712];
	fma.rn.f32 	%f101, %f99, %f100, %f98;
	ld.shared.f32 	%f102, [%r6+120];
	ld.shared.f32 	%f103, [%r9+3840];
	fma.rn.f32 	%f104, %f102, %f103, %f101;
	ld.shared.f32 	%f105, [%r6+124];
	ld.shared.f32 	%f106, [%r9+3968];
	fma.rn.f32 	%f110, %f105, %f106, %f104;
	bar.sync 	0;
	add.s32 	%r41, %r41, 32;
	add.s32 	%r40, %r40, %r11;
	add.s32 	%r39, %r39, 32;
	add.s32 	%r38, %r38, 32;
	add.s32 	%r37, %r37, 32;
	setp.lt.s32 	%p6, %r41, %r23;
	@%p6 bra 	$L__BB1_2;
$L__BB1_7:
	max.s32 	%r35, %r5, %r3;
	setp.ge.s32 	%p7, %r35, %r23;
	@%p7 bra 	$L__BB1_9;
	mad.lo.s32 	%r36, %r5, %r23, %r3;
	cvta.to.global.u64 	%rd10, %rd6;
	mul.wide.s32 	%rd11, %r36, 4;
	add.s64 	%rd12, %rd10, %rd11;
	st.global.f32 	[%rd12], %f110;
$L__BB1_9:
	ret;

}


// ===== COMPILED SASS (sm_100) =====

	.target	sm_100

	.elftype	@"ET_EXEC"


//--------------------- .note.nv.tkinfo           --------------------------
	.section	.note.nv.tkinfo,"",@"SHT_NOTE"
	.sectionflags	@"SHF_NOTE_NV_TKINFO"
	.tkinfo
        /*0018*/ 	.word	0x00000002
        /*0030*/ 	.string	""
        /*0030*/ 	.string	"ptxas"
        /*0030*/ 	.string	"Cuda compilation tools, release 13.0, V13.0.88"
        /*0030*/ 	.string	"Build cuda_13.0.r13.0/compiler.36424714_0"
        /*0030*/ 	.string	"-arch sm_100 -m 64 "



//--------------------- .note.nv.cuinfo           --------------------------
	.section	.note.nv.cuinfo,"",@"SHT_NOTE"
	.sectionflags	@"SHF_NOTE_NV_CUINFO"
        /*0018*/ 	.short	0x0002
        /*001a*/ 	.short	0x0064
        /*001c*/ 	.short	0x0082
	.zero		2


//--------------------- .nv.info                  --------------------------
	.section	.nv.info,"",@"SHT_CUDA_INFO"
	.align	4


	//----- nvinfo : EIATTR_REGCOUNT
	.align		4
        /*0000*/ 	.byte	0x04, 0x2f
        /*0002*/ 	.short	(.L_1 - .L_0)
	.align		4
.L_0:
        /*0004*/ 	.word	index@(_Z11matmul_elemiPfS_S_)
        /*0008*/ 	.word	0x0000001e


	//----- nvinfo : EIATTR_FRAME_SIZE
	.align		4
.L_1:
        /*000c*/ 	.byte	0x04, 0x11
        /*000e*/ 	.short	(.L_3 - .L_2)
	.align		4
.L_2:
        /*0010*/ 	.word	index@(_Z11matmul_elemiPfS_S_)
        /*0014*/ 	.word	0x00000000


	//----- nvinfo : EIATTR_REGCOUNT
	.align		4
.L_3:
        /*0018*/ 	.byte	0x04, 0x2f
        /*001a*/ 	.short	(.L_5 - .L_4)
	.align		4
.L_4:
        /*001c*/ 	.word	index@(_Z12tiled_matmuliPfS_S_)
        /*0020*/ 	.word	0x00000020


	//----- nvinfo : EIATTR_FRAME_SIZE
	.align		4
.L_5:
        /*0024*/ 	.byte	0x04, 0x11
        /*0026*/ 	.short	(.L_7 - .L_6)
	.align		4
.L_6:
        /*0028*/ 	.word	index@(_Z12tiled_matmuliPfS_S_)
        /*002c*/ 	.word	0x00000000


	//----- nvinfo : EIATTR_MIN_STACK_SIZE
	.align		4
.L_7:
        /*0030*/ 	.byte	0x04, 0x12
        /*0032*/ 	.short	(.L_9 - .L_8)
	.align		4
.L_8:
        /*0034*/ 	.word	index@(_Z12tiled_matmuliPfS_S_)
        /*0038*/ 	.word	0x00000000


	//----- nvinfo : EIATTR_MIN_STACK_SIZE
	.align		4
.L_9:
        /*003c*/ 	.byte	0x04, 0x12
        /*003e*/ 	.short	(.L_11 - .L_10)
	.align		4
.L_10:
        /*0040*/ 	.word	index@(_Z11matmul_elemiPfS_S_)
        /*0044*/ 	.word	0x00000000
.L_11:


//--------------------- .nv.compat                --------------------------
	.section	.nv.compat,"",@"SHT_CUDA_COMPAT_INFO"
	.align	4
        /*0000*/ 	.byte	0x02, 0x09, 0x00, 0x00, 0x02, 0x02, 0x01, 0x00, 0x02, 0x05, 0x05, 0x00, 0x03, 0x07, 0x01, 0x01
        /*0010*/ 	.byte	0x02, 0x03, 0x00, 0x00, 0x02, 0x06, 0x01, 0x00, 0x04, 0x0b, 0x08, 0x00, 0x09, 0x00, 0x00, 0x00
        /*0020*/ 	.byte	0x00, 0x00, 0x00, 0x00


//--------------------- .nv.info._Z12tiled_matmuliPfS_S_ --------------------------
	.section	.nv.info._Z12tiled_matmuliPfS_S_,"",@"SHT_CUDA_INFO"
	.sectionflags	@""
	.align	4


	//----- nvinfo : EIATTR_CUDA_API_VERSION
	.align		4
        /*0000*/ 	.byte	0x04, 0x37
        /*0002*/ 	.short	(.L_13 - .L_12)
.L_12:
        /*0004*/ 	.word	0x00000082


	//----- nvinfo : EIATTR_KPARAM_INFO
	.align		4
.L_13:
        /*0008*/ 	.byte	0x04, 0x17
        /*000a*/ 	.short	(.L_15 - .L_14)
.L_14:
        /*000c*/ 	.word	0x00000000
        /*0010*/ 	.short	0x0003
        /*0012*/ 	.short	0x0018
        /*0014*/ 	.byte	0x00, 0xf5, 0x21, 0x00


	//----- nvinfo : EIATTR_KPARAM_INFO
	.align		4
.L_15:
        /*0018*/ 	.byte	0x04, 0x17
        /*001a*/ 	.short	(.L_17 - .L_16)
.L_16:
        /*001c*/ 	.word	0x00000000
        /*0020*/ 	.short	0x0002
        /*0022*/ 	.short	0x0010
        /*0024*/ 	.byte	0x00, 0xf5, 0x21, 0x00


	//----- nvinfo : EIATTR_KPARAM_INFO
	.align		4
.L_17:
        /*0028*/ 	.byte	0x04, 0x17
        /*002a*/ 	.short	(.L_19 - .L_18)
.L_18:
        /*002c*/ 	.word	0x00000000
        /*0030*/ 	.short	0x0001
        /*0032*/ 	.short	0x0008
        /*0034*/ 	.byte	0x00, 0xf5, 0x21, 0x00


	//----- nvinfo : EIATTR_KPARAM_INFO
	.align		4
.L_19:
        /*0038*/ 	.byte	0x04, 0x17
        /*003a*/ 	.short	(.L_21 - .L_20)
.L_20:
        /*003c*/ 	.word	0x00000000
        /*0040*/ 	.short	0x0000
        /*0042*/ 	.short	0x0000
        /*0044*/ 	.byte	0x00, 0xf0, 0x11, 0x00


	//----- nvinfo : EIATTR_SPARSE_MMA_MASK
	.align		4
.L_21:
        /*0048*/ 	.byte	0x03, 0x50
        /*004a*/ 	.short	0x0000


	//----- nvinfo : EIATTR_MAXREG_COUNT
	.align		4
        /*004c*/ 	.byte	0x03, 0x1b
        /*004e*/ 	.short	0x00ff


	//----- nvinfo : EIATTR_NUM_BARRIERS
	.align		4
        /*0050*/ 	.byte	0x02, 0x4c
        /*0052*/ 	.byte	0x01
	.zero		1


	//----- nvinfo : EIATTR_MERCURY_ISA_VERSION
	.align		4
        /*0054*/ 	.byte	0x03, 0x5f
        /*0056*/ 	.short	0x0101


	//----- nvinfo : EIATTR_VRC_CTA_INIT_COUNT
	.align		4
        /*0058*/ 	.byte	0x02, 0x4a
	.zero		1
	.zero		1


	//----- nvinfo : EIATTR_EXIT_INSTR_OFFSETS
	.align		4
        /*005c*/ 	.byte	0x04, 0x1c
        /*005e*/ 	.short	(.L_23 - .L_22)


	//   ....[0]....
.L_22:
        /*0060*/ 	.word	0x000007e0


	//   ....[1]....
        /*0064*/ 	.word	0x00000830


	//----- nvinfo : EIATTR_CBANK_PARAM_SIZE
	.align		4
.L_23:
        /*0068*/ 	.byte	0x03, 0x19
        /*006a*/ 	.short	0x0020


	//----- nvinfo : EIATTR_PARAM_CBANK
	.align		4
        /*006c*/ 	.byte	0x04, 0x0a
        /*006e*/ 	.short	(.L_25 - .L_24)
	.align		4
.L_24:
        /*0070*/ 	.word	index@(.nv.constant0._Z12tiled_matmuliPfS_S_)
        /*0074*/ 	.short	0x0380
        /*0076*/ 	.short	0x0020


	//----- nvinfo : EIATTR_SW_WAR
	.align		4
.L_25:
        /*0078*/ 	.byte	0x04, 0x36
        /*007a*/ 	.short	(.L_27 - .L_26)
.L_26:
        /*007c*/ 	.word	0x00000008
.L_27:


//--------------------- .nv.info._Z11matmul_elemiPfS_S_ --------------------------
	.section	.nv.info._Z11matmul_elemiPfS_S_,"",@"SHT_CUDA_INFO"
	.sectionflags	@""
	.align	4


	//----- nvinfo : EIATTR_CUDA_API_VERSION
	.align		4
        /*0000*/ 	.byte	0x04, 0x37
        /*0002*/ 	.short	(.L_29 - .L_28)
.L_28:
        /*0004*/ 	.word	0x00000082


	//----- nvinfo : EIATTR_KPARAM_INFO
	.align		4
.L_29:
        /*0008*/ 	.byte	0x04, 0x17
        /*000a*/ 	.short	(.L_31 - .L_30)
.L_30:
        /*000c*/ 	.word	0x00000000
        /*0010*/ 	.short	0x0003
        /*0012*/ 	.short	0x0018
        /*0014*/ 	.byte	0x00, 0xf5, 0x21, 0x00


	//----- nvinfo : EIATTR_KPARAM_INFO
	.align		4
.L_31:
        /*0018*/ 	.byte	0x04, 0x17
        /*001a*/ 	.short	(.L_33 - .L_32)
.L_32:
        /*001c*/ 	.word	0x00000000
        /*0020*/ 	.short	0x0002
        /*0022*/ 	.short	0x0010
        /*0024*/ 	.byte	0x00, 0xf5, 0x21, 0x00


	//----- nvinfo : EIATTR_KPARAM_INFO
	.align		4
.L_33:
        /*0028*/ 	.byte	0x04, 0x17
        /*002a*/ 	.short	(.L_35 - .L_34)
.L_34:
        /*002c*/ 	.word	0x00000000
        /*0030*/ 	.short	0x0001
        /*0032*/ 	.short	0x0008
        /*0034*/ 	.byte	0x00, 0xf5, 0x21, 0x00


	//----- nvinfo : EIATTR_KPARAM_INFO
	.align		4
.L_35:
        /*0038*/ 	.byte	0x04, 0x17
        /*003a*/ 	.short	(.L_37 - .L_36)
.L_36:
        /*003c*/ 	.word	0x00000000
        /*0040*/ 	.short	0x0000
        /*0042*/ 	.short	0x0000
        /*0044*/ 	.byte	0x00, 0xf0, 0x11, 0x00


	//----- nvinfo : EIATTR_SPARSE_MMA_MASK
	.align		4
.L_37:
        /*0048*/ 	.byte	0x03, 0x50
        /*004a*/ 	.short	0x0000


	//----- nvinfo : EIATTR_MAXREG_COUNT
	.align		4
        /*004c*/ 	.byte	0x03, 0x1b
        /*004e*/ 	.short	0x00ff


	//----- nvinfo : EIATTR_MERCURY_ISA_VERSION
	.align		4
        /*0050*/ 	.byte	0x03, 0x5f
        /*0052*/ 	.short	0x0101


	//----- nvinfo : EIATTR_VRC_CTA_INIT_COUNT
	.align		4
        /*0054*/ 	.byte	0x02, 0x4a
	.zero		1
	.zero		1


	//----- nvinfo : EIATTR_EXIT_INSTR_OFFSETS
	.align		4
        /*0058*/ 	.byte	0x04, 0x1c
        /*005a*/ 	.short	(.L_39 - .L_38)


	//   ....[0]....
.L_38:
        /*005c*/ 	.word	0x000000c0


	//   ....[1]....
        /*0060*/ 	.word	0x00000aa0


	//----- nvinfo : EIATTR_CBANK_PARAM_SIZE
	.align		4
.L_39:
        /*0064*/ 	.byte	0x03, 0x19
        /*0066*/ 	.short	0x0020


	//----- nvinfo : EIATTR_PARAM_CBANK
	.align		4
        /*0068*/ 	.byte	0x04, 0x0a
        /*006a*/ 	.short	(.L_41 - .L_40)
	.align		4
.L_40:
        /*006c*/ 	.word	index@(.nv.constant0._Z11matmul_elemiPfS_S_)
        /*0070*/ 	.short	0x0380
        /*0072*/ 	.short	0x0020


	//----- nvinfo : EIATTR_SW_WAR
	.align		4
.L_41:
        /*0074*/ 	.byte	0x04, 0x36
        /*0076*/ 	.short	(.L_43 - .L_42)
.L_42:
        /*0078*/ 	.word	0x00000008
.L_43:


//--------------------- .nv.callgraph             --------------------------
	.section	.nv.callgraph,"",@"SHT_CUDA_CALLGRAPH"
	.align	4
	.sectionentsize	8
	.align		4
        /*0000*/ 	.word	0x00000000
	.align		4
        /*0004*/ 	.word	0xffffffff
	.align		4
        /*0008*/ 	.word	0x00000000
	.align		4
        /*000c*/ 	.word	0xfffffffe
	.align		4
        /*0010*/ 	.word	0x00000000
	.align		4
        /*0014*/ 	.word	0xfffffffd
	.align		4
        /*0018*/ 	.word	0x00000000
	.align		4
        /*001c*/ 	.word	0xfffffffc


//--------------------- .text._Z12tiled_matmuliPfS_S_ --------------------------
	.section	.text._Z12tiled_matmuliPfS_S_,"ax",@progbits
	.align	128
        .global         _Z12tiled_matmuliPfS_S_
        .type           _Z12tiled_matmuliPfS_S_,@function
        .size           _Z12tiled_matmuliPfS_S_,(.L_x_8 - _Z12tiled_matmuliPfS_S_)
        .other          _Z12tiled_matmuliPfS_S_,@"STO_CUDA_ENTRY STV_DEFAULT"
_Z12tiled_matmuliPfS_S_:
.text._Z12tiled_matmuliPfS_S_:
[----:B------:R-:W-:Y:S01]  /*0000*/  LDC R1, c[0x0][0x37c] ;  /* 0x0000df00ff017b82 */ /* 0x000fe20000000800 */
[----:B------:R-:W0:Y:S01]  /*0010*/  LDCU UR4, c[0x0][0x380] ;  /* 0x00007000ff0477ac */ /* 0x000e220008000800 */
[----:B------:R-:W1:Y:S01]  /*0020*/  S2R R21, SR_CTAID.Y ;  /* 0x0000000000157919 */ /* 0x000e620000002600 */
[----:B------:R-:W-:Y:S01]  /*0030*/  HFMA2 R25, -RZ, RZ, 0, 0 ;  /* 0x00000000ff197431 */ /* 0x000fe200000001ff */
[----:B------:R-:W2:Y:S01]  /*0040*/  LDCU.64 UR8, c[0x0][0x358] ;  /* 0x00006b00ff0877ac */ /* 0x000ea20008000a00 */
[----:B------:R-:W1:Y:S01]  /*0050*/  S2R R16, SR_TID.Y ;  /* 0x0000000000107919 */ /* 0x000e620000002200 */
[----:B------:R-:W3:Y:S01]  /*0060*/  S2R R2, SR_CTAID.X ;  /* 0x0000000000027919 */ /* 0x000ee20000002500 */
[----:B------:R-:W3:Y:S01]  /*0070*/  S2R R19, SR_TID.X ;  /* 0x0000000000137919 */ /* 0x000ee20000002100 */
[----:B0-----:R-:W-:-:S04]  /*0080*/  MOV R6, UR4 ;  /* 0x0000000400067c02 */ /* 0x001fc80008000f00 */
[----:B------:R-:W-:Y:S02]  /*0090*/  ISETP.GE.AND P0, PT, R6, 0x1, PT ;  /* 0x000000010600780c */ /* 0x000fe40003f06270 */
[----:B-1----:R-:W-:Y:S02]  /*00a0*/  LEA R21, R21, R16, 0x5 ;  /* 0x0000001015157211 */ /* 0x002fe400078e28ff */
[----:B---3--:R-:W-:-:S09]  /*00b0*/  LEA R18, R2, R19, 0x5 ;  /* 0x0000001302127211 */ /* 0x008fd200078e28ff */
[----:B--2---:R-:W-:Y:S05]  /*00c0*/  @!P0 BRA `(.L_x_0) ;  /* 0x0000000400bc8947 */ /* 0x004fea0003800000 */
[----:B------:R-:W0:Y:S01]  /*00d0*/  S2UR UR6, SR_CgaCtaId ;  /* 0x00000000000679c3 */ /* 0x000e220000008800 */
[----:B------:R-:W-:Y:S01]  /*00e0*/  UMOV UR4, 0x400 ;  /* 0x0000040000047882 */ /* 0x000fe20000000000 */
[-CC-:B------:R-:W-:Y:S01]  /*00f0*/  IMAD R17, R16, R6.reuse, R19.reuse ;  /* 0x0000000610117224 */ /* 0x180fe200078e0213 */
[----:B------:R-:W-:Y:S01]  /*0100*/  UIADD3 UR5, UPT, UPT, UR4, 0x1000, URZ ;  /* 0x0000100004057890 */ /* 0x000fe2000fffe0ff */
[CC--:B------:R-:W-:Y:S01]  /*0110*/  ISETP.GE.U32.AND P0, PT, R21.reuse, R6.reuse, PT ;  /* 0x000000061500720c */ /* 0x0c0fe20003f06070 */
[----:B------:R-:W-:Y:S01]  /*0120*/  IMAD R7, R21, R6, R19 ;  /* 0x0000000615077224 */ /* 0x000fe200078e0213 */
[----:B------:R-:W-:Y:S02]  /*0130*/  MOV R25, RZ ;  /* 0x000000ff00197202 */ /* 0x000fe40000000f00 */
[----:B------:R-:W1:Y:S01]  /*0140*/  LDC R0, c[0x0][0x380] ;  /* 0x0000e000ff007b82 */ /* 0x000e620000000800 */
[----:B------:R-:W-:-:S07]  /*0150*/  LEA R17, R2, R17, 0x5 ;  /* 0x0000001102117211 */ /* 0x000fce00078e28ff */
[----:B------:R-:W2:Y:S01]  /*0160*/  LDC.64 R22, c[0x0][0x388] ;  /* 0x0000e200ff167b82 */ /* 0x000ea20000000a00 */
[----:B0-----:R-:W-:Y:S02]  /*0170*/  ULEA UR4, UR6, UR4, 0x18 ;  /* 0x0000000406047291 */ /* 0x001fe4000f8ec0ff */
[----:B------:R-:W-:-:S04]  /*0180*/  ULEA UR5, UR6, UR5, 0x18 ;  /* 0x0000000506057291 */ /* 0x000fc8000f8ec0ff */
[C---:B------:R-:W-:Y:S01]  /*0190*/  LEA R5, R16.reuse, UR4, 0x7 ;  /* 0x0000000410057c11 */ /* 0x040fe2000f8e38ff */
[----:B------:R-:W-:Y:S01]  /*01a0*/  UMOV UR4, URZ ;  /* 0x000000ff00047c82 */ /* 0x000fe20008000000 */
[C---:B------:R-:W-:Y:S02]  /*01b0*/  LEA R3, R19.reuse, UR5, 0x2 ;  /* 0x0000000513037c11 */ /* 0x040fe4000f8e10ff */
[----:B------:R-:W-:Y:S02]  /*01c0*/  LEA R4, R19, R5, 0x2 ;  /* 0x0000000513047211 */ /* 0x000fe400078e10ff */
[----:B------:R-:W-:-:S07]  /*01d0*/  LEA R2, R16, R3, 0x7 ;  /* 0x0000000310027211 */ /* 0x000fce00078e38ff */
.L_x_1:
[----:B-1----:R-:W-:Y:S01]  /*01e0*/  MOV R6, R0 ;  /* 0x0000000000067202 */ /* 0x002fe20000000f00 */
[----:B------:R-:W-:Y:S01]  /*01f0*/  HFMA2 R29, -RZ, RZ, 0, 0 ;  /* 0x00000000ff1d7431 */ /* 0x000fe200000001ff */
[----:B------:R-:W-:Y:S02]  /*0200*/  VIMNMX R9, PT, PT, R18, R16, !PT ;  /* 0x0000001012097248 */ /* 0x000fe40007fe0100 */
[-C--:B------:R-:W-:Y:S02]  /*0210*/  ISETP.GE.OR P1, PT, R19, R6.reuse, P0 ;  /* 0x000000061300720c */ /* 0x080fe40000726670 */
[----:B------:R-:W-:Y:S01]  /*0220*/  ISETP.GE.AND P2, PT, R9, R6, PT ;  /* 0x000000060900720c */ /* 0x000fe20003f46270 */
[----:B--2---:R-:W-:Y:S01]  /*0230*/  IMAD.WIDE R8, R7, 0x4, R22 ;  /* 0x0000000407087825 */ /* 0x004fe200078e0216 */
[----:B------:R-:W-:-:S09]  /*0240*/  MOV R20, RZ ;  /* 0x000000ff00147202 */ /* 0x000fd20000000f00 */
[----:B------:R-:W2:Y:S02]  /*0250*/  @!P1 LDG.E R29, desc[UR8][R8.64] ;  /* 0x00000008081d9981 */ /* 0x000ea4000c1e1900 */
[----:B------:R-:W0:Y:S02]  /*0260*/  @!P2 LDC.64 R10, c[0x0][0x390] ;  /* 0x0000e400ff0aab82 */ /* 0x000e240000000a00 */
[----:B0-----:R-:W-:-:S05]  /*0270*/  @!P2 IMAD.WIDE R10, R17, 0x4, R10 ;  /* 0x00000004110aa825 */ /* 0x001fca00078e020a */
[----:B------:R-:W3:Y:S04]  /*0280*/  @!P2 LDG.E R20, desc[UR8][R10.64] ;  /* 0x000000080a14a981 */ /* 0x000ee8000c1e1900 */
[----:B--2---:R-:W-:Y:S04]  /*0290*/  STS [R4], R29 ;  /* 0x0000001d04007388 */ /* 0x004fe80000000800 */
[----:B---3--:R-:W-:Y:S01]  /*02a0*/  STS [R2], R20 ;  /* 0x0000001402007388 */ /* 0x008fe20000000800 */
[----:B------:R-:W-:Y:S06]  /*02b0*/  BAR.SYNC.DEFER_BLOCKING 0x0 ;  /* 0x0000000000007b1d */ /* 0x000fec0000010000 */
[----:B------:R-:W-:Y:S04]  /*02c0*/  LDS R24, [R3] ;  /* 0x0000000003187984 */ /* 0x000fe80000000800 */
[----:B------:R-:W0:Y:S04]  /*02d0*/  LDS.128 R12, [R5] ;  /* 0x00000000050c7984 */ /* 0x000e280000000c00 */
[----:B------:R-:W1:Y:S04]  /*02e0*/  LDS R26, [R3+0x80] ;  /* 0x00008000031a7984 */ /* 0x000e680000000800 */
[----:B------:R-:W2:Y:S04]  /*02f0*/  LDS R27, [R3+0x100] ;  /* 0x00010000031b7984 */ /* 0x000ea80000000800 */
[----:B------:R-:W-:Y:S01]  /*0300*/  LDS.128 R8, [R5+0x10] ;  /* 0x0000100005087984 */ /* 0x000fe20000000c00 */
[----:B0-----:R-:W-:-:S03]  /*0310*/  FFMA R12, R12, R24, R25 ;  /* 0x000000180c0c7223 */ /* 0x001fc60000000019 */
[----:B------:R-:W0:Y:S01]  /*0320*/  LDS R25, [R3+0x180] ;  /* 0x0001800003197984 */ /* 0x000e220000000800 */
[----:B-1----:R-:W-:-:S03]  /*0330*/  FFMA R26, R26, R13, R12 ;  /* 0x0000000d1a1a7223 */ /* 0x002fc6000000000c */
[----:B------:R-:W1:Y:S04]  /*0340*/  LDS R13, [R3+0x200] ;  /* 0x00020000030d7984 */ /* 0x000e680000000800 */
[----:B------:R-:W3:Y:S01]  /*0350*/  LDS R12, [R3+0x280] ;  /* 0x00028000030c7984 */ /* 0x000ee20000000800 */
[----:B--2---:R-:W-:-:S03]  /*0360*/  FFMA R14, R27, R14, R26 ;  /* 0x0000000e1b0e7223 */ /* 0x004fc6000000001a */
[----:B------:R-:W-:Y:S01]  /*0370*/  LDS R27, [R3+0x380] ;  /* 0x00038000031b7984 */ /* 0x000fe20000000800 */
[----:B0-----:R-:W-:-:S03]  /*0380*/  FFMA R15, R25, R15, R14 ;  /* 0x0000000f190f7223 */ /* 0x001fc6000000000e */
[----:B------:R-:W0:Y:S01]  /*0390*/  LDS R25, [R3+0x300] ;  /* 0x0003000003197984 */ /* 0x000e220000000800 */
[----:B-1----:R-:W-:-:S03]  /*03a0*/  FFMA R13, R8, R13, R15 ;  /* 0x0000000d080d7223 */ /* 0x002fc6000000000f */
[----:B------:R-:W-:Y:S01]  /*03b0*/  LDS R8, [R3+0x480] ;  /* 0x0004800003087984 */ /* 0x000fe20000000800 */
[----:B---3--:R-:W-:-:S03]  /*03c0*/  FFMA R20, R12, R9, R13 ;  /* 0x000000090c147223 */ /* 0x008fc6000000000d */
[----:B------:R-:W-:Y:S04]  /*03d0*/  LDS R9, [R3+0x400] ;  /* 0x0004000003097984 */ /* 0x000fe80000000800 */
[----:B------:R-:W1:Y:S01]  /*03e0*/  LDS.128 R12, [R5+0x20] ;  /* 0x00002000050c7984 */ /* 0x000e620000000c00 */
[----:B0-----:R-:W-:-:S03]  /*03f0*/  FFMA R10, R25, R10, R20 ;  /* 0x0000000a190a7223 */ /* 0x001fc60000000014 */
[----:B------:R-:W0:Y:S01]  /*0400*/  LDS R25, [R3+0x500] ;  /* 0x0005000003197984 */ /* 0x000e220000000800 */
[----:B------:R-:W-:-:S03]  /*0410*/  FFMA R11, R27, R11, R10 ;  /* 0x0000000b1b0b7223 */ /* 0x000fc6000000000a */
[----:B------:R-:W2:Y:S01]  /*0420*/  LDS R27, [R3+0x580] ;  /* 0x00058000031b7984 */ /* 0x000ea20000000800 */
[----:B-1----:R-:W-:-:S03]  /*0430*/  FFMA R9, R12, R9, R11 ;  /* 0x000000090c097223 */ /* 0x002fc6000000000b */
[----:B------:R-:W-:Y:S01]  /*0440*/  LDS R12, [R3+0x680] ;  /* 0x00068000030c7984 */ /* 0x000fe20000000800 */
[----:B------:R-:W-:-:S03]  /*0450*/  FFMA R20, R8, R13, R9 ;  /* 0x0000000d08147223 */ /* 0x000fc60000000009 */
[----:B------:R-:W-:Y:S04]  /*0460*/  LDS R13, [R3+0x600] ;  /* 0x00060000030d7984 */ /* 0x000fe80000000800 */
[----:B------:R-:W1:Y:S01]  /*0470*/  LDS.128 R8, [R5+0x30] ;  /* 0x0000300005087984 */ /* 0x000e620000000c00 */
[----:B0-----:R-:W-:-:S03]  /*0480*/  FFMA R14, R25, R14, R20 ;  /* 0x0000000e190e7223 */ /* 0x001fc60000000014 */
[----:B------:R-:W0:Y:S01]  /*0490*/  LDS R25, [R3+0x700] ;  /* 0x0007000003197984 */ /* 0x000e220000000800 */
[----:B--2---:R-:W-:-:S03]  /*04a0*/  FFMA R15, R27, R15, R14 ;  /* 0x0000000f1b0f7223 */ /* 0x004fc6000000000e */
        /* <DEDUP_REMOVED lines=16> */
[----:B------:R-:W-:Y:S01]  /*05b0*/  LDS R20, [R3+0xc80] ;  /* 0x000c800003147984 */ /* 0x000fe20000000800 */
[----:B--2---:R-:W-:-:S03]  /*05c0*/  FFMA R15, R27, R15, R14 ;  /* 0x0000000f1b0f7223 */ /* 0x004fc6000000000e */
[----:B------:R-:W0:Y:S04]  /*05d0*/  LDS R27, [R3+0xb00] ;  /* 0x000b0000031b7984 */ /* 0x000e280000000800 */
[----:B------:R-:W-:Y:S01]  /*05e0*/  LDS R25, [R3+0xd00] ;  /* 0x000d000003197984 */ /* 0x000fe20000000800 */
[----:B-1----:R-:W-:-:S03]  /*05f0*/  FFMA R13, R8, R13, R15 ;  /* 0x0000000d080d7223 */ /* 0x002fc6000000000f */
[----:B------:R-:W1:Y:S01]  /*0600*/  LDS R8, [R3+0xb80] ;  /* 0x000b800003087984 */ /* 0x000e620000000800 */
[----:B------:R-:W-:-:S03]  /*0610*/  FFMA R24, R12, R9, R13 ;  /* 0x000000090c187223 */ /* 0x000fc6000000000d */
[----:B------:R-:W-:Y:S04]  /*0620*/  LDS R9, [R3+0xc00] ;  /* 0x000c000003097984 */ /* 0x000fe80000000800 */
[----:B------:R-:W2:Y:S01]  /*0630*/  LDS.128 R12, [R5+0x60] ;  /* 0x00006000050c7984 */ /* 0x000ea20000000c00 */
[----:B0-----:R-:W-:-:S04]  /*0640*/  FFMA R27, R27, R10, R24 ;  /* 0x0000000a1b1b7223 */ /* 0x001fc80000000018 */
[----:B-1----:R-:W-:Y:S02]  /*0650*/  FFMA R11, R8, R11, R27 ;  /* 0x0000000b080b7223 */ /* 0x002fe4000000001b */
[----:B------:R-:W-:Y:S02]  /*0660*/  LDS R27, [R3+0xf80] ;  /* 0x000f8000031b7984 */ /* 0x000fe40000000800 */
[----:B--2---:R-:W-:Y:S02]  /*0670*/  FFMA R9, R12, R9, R11 ;  /* 0x000000090c097223 */ /* 0x004fe4000000000b */
[----:B------:R-:W0:Y:S02]  /*0680*/  LDS R12, [R3+0xd80] ;  /* 0x000d8000030c7984 */ /* 0x000e240000000800 */
[----:B------:R-:W-:Y:S02]  /*0690*/  FFMA R24, R20, R13, R9 ;  /* 0x0000000d14187223 */ /* 0x000fe40000000009 */
[----:B------:R-:W-:Y:S04]  /*06a0*/  LDS R13, [R3+0xe00] ;  /* 0x000e0000030d7984 */ /* 0x000fe80000000800 */
[----:B------:R-:W1:Y:S01]  /*06b0*/  LDS.128 R8, [R5+0x70] ;  /* 0x0000700005087984 */ /* 0x000e620000000c00 */
[----:B------:R-:W-:-:S03]  /*06c0*/  FFMA R25, R25, R14, R24 ;  /* 0x0000000e19197223 */ /* 0x000fc60000000018 */
[----:B------:R-:W2:Y:S04]  /*06d0*/  LDS R20, [R3+0xe80] ;  /* 0x000e800003147984 */ /* 0x000ea80000000800 */
[----:B------:R-:W3:Y:S01]  /*06e0*/  LDS R14, [R3+0xf00] ;  /* 0x000f0000030e7984 */ /* 0x000ee20000000800 */
[----:B------:R-:W-:Y:S01]  /*06f0*/  UIADD3 UR4, UPT, UPT, UR4, 0x20, URZ ;  /* 0x0000002004047890 */ /* 0x000fe2000fffe0ff */
[----:B------:R-:W-:Y:S05]  /*0700*/  BAR.SYNC.DEFER_BLOCKING 0x0 ;  /* 0x0000000000007b1d */ /* 0x000fea0000010000 */
[----:B------:R-:W-:Y:S01]  /*0710*/  ISETP.LE.AND P1, PT, R6, UR4, PT ;  /* 0x0000000406007c0c */ /* 0x000fe2000bf23270 */
[----:B0-----:R-:W-:-:S04]  /*0720*/  FFMA R15, R12, R15, R25 ;  /* 0x0000000f0c0f7223 */ /* 0x001fc80000000019 */
[----:B-1----:R-:W-:-:S04]  /*0730*/  FFMA R13, R8, R13, R15 ;  /* 0x0000000d080d7223 */ /* 0x002fc8000000000f */
[----:B--2---:R-:W-:-:S04]  /*0740*/  FFMA R9, R20, R9, R13 ;  /* 0x0000000914097223 */ /* 0x004fc8000000000d */
[----:B---3--:R-:W-:Y:S01]  /*0750*/  FFMA R10, R14, R10, R9 ;  /* 0x0000000a0e0a7223 */ /* 0x008fe20000000009 */
[----:B------:R-:W-:Y:S02]  /*0760*/  IADD3 R16, PT, PT, R16, 0x20, RZ ;  /* 0x0000002010107810 */ /* 0x000fe40007ffe0ff */
[----:B------:R-:W-:Y:S01]  /*0770*/  IADD3 R7, PT, PT, R7, 0x20, RZ ;  /* 0x0000002007077810 */ /* 0x000fe20007ffe0ff */
[----:B------:R-:W-:Y:S01]  /*0780*/  FFMA R25, R27, R11, R10 ;  /* 0x0000000b1b197223 */ /* 0x000fe2000000000a */
[----:B------:R-:W-:Y:S02]  /*0790*/  IADD3 R19, PT, PT, R19, 0x20, RZ ;  /* 0x0000002013137810 */ /* 0x000fe40007ffe0ff */
[----:B------:R-:W-:Y:S01]  /*07a0*/  LEA R17, R6, R17, 0x5 ;  /* 0x0000001106117211 */ /* 0x000fe200078e28ff */
[----:B------:R-:W-:Y:S06]  /*07b0*/  @!P1 BRA `(.L_x_1) ;  /* 0xfffffff800889947 */ /* 0x000fec000383ffff */
.L_x_0:
[----:B------:R-:W-:-:S04]  /*07c0*/  VIMNMX R3, PT, PT, R18, R21, !PT ;  /* 0x0000001512037248 */ /* 0x000fc80007fe0100 */
[----:B------:R-:W-:-:S13]  /*07d0*/  ISETP.GE.AND P0, PT, R3, R6, PT ;  /* 0x000000060300720c */ /* 0x000fda0003f06270 */
[----:B------:R-:W-:Y:S05]  /*07e0*/  @P0 EXIT ;  /* 0x000000000000094d */ /* 0x000fea0003800000 */
[----:B------:R-:W0:Y:S01]  /*07f0*/  LDC.64 R2, c[0x0][0x398] ;  /* 0x0000e600ff027b82 */ /* 0x000e220000000a00 */
[----:B------:R-:W-:-:S04]  /*0800*/  IMAD R21, R21, R6, R18 ;  /* 0x0000000615157224 */ /* 0x000fc800078e0212 */
[----:B0-----:R-:W-:-:S05]  /*0810*/  IMAD.WIDE R2, R21, 0x4, R2 ;  /* 0x0000000415027825 */ /* 0x001fca00078e0202 */
[----:B------:R-:W-:Y:S01]  /*0820*/  STG.E desc[UR8][R2.64], R25 ;  /* 0x0000001902007986 */ /* 0x000fe2000c101908 */
[----:B------:R-:W-:Y:S05]  /*0830*/  EXIT ;  /* 0x000000000000794d */ /* 0x000fea0003800000 */
.L_x_2:
[----:B------:R-:W-:-:S00]  /*0840*/  BRA `(.L_x_2) ;  /* 0xfffffffc00fc7947 */ /* 0x000fc0000383ffff */
[----:B------:R-:W-:-:S00]  /*0850*/  NOP ;  /* 0x0000000000007918 */ /* 0x000fc00000000000 */
        /* <DEDUP_REMOVED lines=10> */
.L_x_8:


//--------------------- .text._Z11matmul_elemiPfS_S_ --------------------------
	.section	.text._Z11matmul_elemiPfS_S_,"ax",@progbits
	.align	128
        .global         _Z11matmul_elemiPfS_S_
        .type           _Z11matmul_elemiPfS_S_,@function
        .size           _Z11matmul_elemiPfS_S_,(.L_x_9 - _Z11matmul_elemiPfS_S_)
        .other          _Z11matmul_elemiPfS_S_,@"STO_CUDA_ENTRY STV_DEFAULT"
_Z11matmul_elemiPfS_S_:
.text._Z11matmul_elemiPfS_S_:
[----:B------:R-:W-:Y:S01]  /*0000*/  LDC R1, c[0x0][0x37c] ;  /* 0x0000df00ff017b82 */ /* 0x000fe20000000800 */
[----:B------:R-:W0:Y:S07]  /*0010*/  S2R R3, SR_TID.X ;  /* 0x0000000000037919 */ /* 0x000e2e0000002100 */
[----:B------:R-:W0:Y:S01]  /*0020*/  LDC R0, c[0x0][0x360] ;  /* 0x0000d800ff007b82 */ /* 0x000e220000000800 */
[----:B------:R-:W1:Y:S01]  /*0030*/  LDCU UR20, c[0x0][0x380] ;  /* 0x00007000ff1477ac */ /* 0x000e620008000800 */
[----:B------:R-:W2:Y:S06]  /*0040*/  S2R R2, SR_TID.Y ;  /* 0x0000000000027919 */ /* 0x000eac0000002200 */
[----:B------:R-:W0:Y:S08]  /*0050*/  S2UR UR4, SR_CTAID.X ;  /* 0x00000000000479c3 */ /* 0x000e300000002500 */
[----:B------:R-:W2:Y:S08]  /*0060*/  S2UR UR5, SR_CTAID.Y ;  /* 0x00000000000579c3 */ /* 0x000eb00000002600 */
[----:B------:R-:W2:Y:S01]  /*0070*/  LDC R13, c[0x0][0x364] ;  /* 0x0000d900ff0d7b82 */ /* 0x000ea20000000800 */
[----:B0-----:R-:W-:-:S02]  /*0080*/  IMAD R0, R0, UR4, R3 ;  /* 0x0000000400007c24 */ /* 0x001fc4000f8e0203 */
[----:B--2---:R-:W-:-:S05]  /*0090*/  IMAD R13, R13, UR5, R2 ;  /* 0x000000050d0d7c24 */ /* 0x004fca000f8e0202 */
[----:B------:R-:W-:-:S04]  /*00a0*/  VIMNMX R2, PT, PT, R0, R13, !PT ;  /* 0x0000000d00027248 */ /* 0x000fc80007fe0100 */
[----:B-1----:R-:W-:-:S13]  /*00b0*/  ISETP.GE.AND P0, PT, R2, UR20, PT ;  /* 0x0000001402007c0c */ /* 0x002fda000bf06270 */
[----:B------:R-:W-:Y:S05]  /*00c0*/  @P0 EXIT ;  /* 0x000000000000094d */ /* 0x000fea0003800000 */
[----:B------:R-:W-:Y:S01]  /*00d0*/  UISETP.GE.U32.AND UP0, UPT, UR20, 0x8, UPT ;  /* 0x000000081400788c */ /* 0x000fe2000bf06070 */
[----:B------:R-:W-:Y:S02]  /*00e0*/  HFMA2 R12, -RZ, RZ, 0, 0 ;  /* 0x00000000ff0c7431 */ /* 0x000fe400000001ff */
[----:B------:R-:W-:Y:S01]  /*00f0*/  IMAD R13, R13, UR20, RZ ;  /* 0x000000140d0d7c24 */ /* 0x000fe2000f8e02ff */
[----:B------:R-:W-:Y:S01]  /*0100*/  UMOV UR4, URZ ;  /* 0x000000ff00047c82 */ /* 0x000fe20008000000 */
[----:B------:R-:W0:Y:S04]  /*0110*/  LDCU.64 UR18, c[0x0][0x358] ;  /* 0x00006b00ff1277ac */ /* 0x000e280008000a00 */
[----:B------:R-:W-:Y:S05]  /*0120*/  BRA.U !UP0, `(.L_x_3) ;  /* 0x0000000508007547 */ /* 0x000fea000b800000 */
[----:B------:R-:W1:Y:S01]  /*0130*/  LDC.64 R2, c[0x0][0x388] ;  /* 0x0000e200ff027b82 */ /* 0x000e620000000a00 */
[----:B------:R-:W2:Y:S01]  /*0140*/  LDCU.64 UR22, c[0x0][0x390] ;  /* 0x00007200ff1677ac */ /* 0x000ea20008000a00 */
[----:B------:R-:W-:Y:S02]  /*0150*/  MOV R12, RZ ;  /* 0x000000ff000c7202 */ /* 0x000fe40000000f00 */
[----:B------:R-:W-:Y:S01]  /*0160*/  MOV R14, R0 ;  /* 0x00000000000e7202 */ /* 0x000fe20000000f00 */
[----:B------:R-:W-:-:S04]  /*0170*/  ULOP3.LUT UR4, UR20, 0x7ffffff8, URZ, 0xc0, !UPT ;  /* 0x7ffffff814047892 */ /* 0x000fc8000f8ec0ff */
[----:B------:R-:W-:Y:S02]  /*0180*/  UIADD3 UR5, UPT, UPT, -UR4, URZ, URZ ;  /* 0x000000ff04057290 */ /* 0x000fe4000fffe1ff */
[----:B--2---:R-:W-:Y:S02]  /*0190*/  UIMAD.WIDE UR6, UR20, 0x8, UR22 ;  /* 0x00000008140678a5 */ /* 0x004fe4000f8e0216 */
[----:B------:R-:W-:Y:S02]  /*01a0*/  UIMAD.WIDE UR8, UR20, 0xc, UR22 ;  /* 0x0000000c140878a5 */ /* 0x000fe4000f8e0216 */
[----:B------:R-:W-:Y:S01]  /*01b0*/  UIMAD.WIDE UR10, UR20, 0x10, UR22 ;  /* 0x00000010140a78a5 */ /* 0x000fe2000f8e0216 */
[----:B-1----:R-:W-:Y:S01]  /*01c0*/  IMAD.WIDE.U32 R2, R13, 0x4, R2 ;  /* 0x000000040d027825 */ /* 0x002fe200078e0002 */
[----:B------:R-:W-:Y:S02]  /*01d0*/  UIMAD.WIDE UR12, UR20, 0x14, UR22 ;  /* 0x00000014140c78a5 */ /* 0x000fe4000f8e0216 */
[----:B------:R-:W-:Y:S01]  /*01e0*/  UIMAD.WIDE UR14, UR20, 0x18, UR22 ;  /* 0x00000018140e78a5 */ /* 0x000fe2000f8e0216 */
[----:B------:R-:W-:Y:S01]  /*01f0*/  IADD3 R2, P0, PT, R2, 0x10, RZ ;  /* 0x0000001002027810 */ /* 0x000fe20007f1e0ff */
[----:B------:R-:W-:-:S03]  /*0200*/  UIMAD.WIDE UR16, UR20, 0x1c, UR22 ;  /* 0x0000001c141078a5 */ /* 0x000fc6000f8e0216 */
[----:B------:R-:W-:-:S09]  /*0210*/  IADD3.X R3, PT, PT, RZ, R3, RZ, P0, !PT ;  /* 0x00000003ff037210 */ /* 0x000fd200007fe4ff */
.L_x_4:
[----:B------:R-:W-:Y:S01]  /*0220*/  UIMAD.WIDE UR24, UR20, 0x4, UR22 ;  /* 0x00000004141878a5 */ /* 0x000fe2000f8e0216 */
[----:B------:R-:W-:Y:S01]  /*0230*/  MOV R23, 0x4 ;  /* 0x0000000400177802 */ /* 0x000fe20000000f00 */
[----:B------:R-:W-:Y:S01]  /*0240*/  HFMA2 R25, -RZ, RZ, 0, 2.384185791015625e-07 ;  /* 0x00000004ff197431 */ /* 0x000fe200000001ff */
[----:B0-----:R-:W2:Y:S03]  /*0250*/  LDG.E R21, desc[UR18][R2.64+-0x10] ;  /* 0xfffff01202157981 */ /* 0x001ea6000c1e1900 */
[----:B------:R-:W-:Y:S01]  /*0260*/  IMAD.WIDE R22, R14, R23, UR22 ;  /* 0x000000160e167e25 */ /* 0x000fe2000f8e0217 */
[----:B------:R-:W-:Y:S01]  /*0270*/  MOV R8, UR24 ;  /* 0x0000001800087c02 */ /* 0x000fe20008000f00 */
[----:B------:R-:W3:Y:S01]  /*0280*/  LDG.E R19, desc[UR18][R2.64+-0xc] ;  /* 0xfffff41202137981 */ /* 0x000ee2000c1e1900 */
[----:B------:R-:W-:-:S03]  /*0290*/  MOV R9, UR25 ;  /* 0x0000001900097c02 */ /* 0x000fc60008000f00 */
[----:B------:R-:W2:Y:S01]  /*02a0*/  LDG.E R22, desc[UR18][R22.64] ;  /* 0x0000001216167981 */ /* 0x000ea2000c1e1900 */
[----:B------:R-:W-:Y:S02]  /*02b0*/  IMAD.MOV.U32 R11, RZ, RZ, 0x4 ;  /* 0x00000004ff0b7424 */ /* 0x000fe400078e00ff */
[----:B------:R-:W-:-:S04]  /*02c0*/  IMAD.WIDE R8, R14, 0x4, R8 ;  /* 0x000000040e087825 */ /* 0x000fc800078e0208 */
[----:B------:R-:W-:Y:S01]  /*02d0*/  HFMA2 R7, -RZ, RZ, 0, 2.384185791015625e-07 ;  /* 0x00000004ff077431 */ /* 0x000fe200000001ff */
[----:B------:R-:W-:Y:S01]  /*02e0*/  MOV R5, 0x4 ;  /* 0x0000000400057802 */ /* 0x000fe20000000f00 */
[----:B------:R-:W4:Y:S01]  /*02f0*/  LDG.E R17, desc[UR18][R2.64+-0x8] ;  /* 0xfffff81202117981 */ /* 0x000f22000c1e1900 */
[----:B------:R-:W-:-:S03]  /*0300*/  IMAD.WIDE R24, R14, R25, UR6 ;  /* 0x000000060e187e25 */ /* 0x000fc6000f8e0219 */
[----:B------:R0:W3:Y:S01]  /*0310*/  LDG.E R20, desc[UR18][R8.64] ;  /* 0x0000001208147981 */ /* 0x0000e2000c1e1900 */
[----:B------:R-:W-:-:S03]  /*0320*/  IMAD.WIDE R10, R14, R11, UR8 ;  /* 0x000000080e0a7e25 */ /* 0x000fc6000f8e020b */
[----:B------:R-:W4:Y:S01]  /*0330*/  LDG.E R18, desc[UR18][R24.64] ;  /* 0x0000001218127981 */ /* 0x000f22000c1e1900 */
[----:B------:R-:W-:-:S04]  /*0340*/  IMAD.WIDE R4, R14, R5, UR10 ;  /* 0x0000000a0e047e25 */ /* 0x000fc8000f8e0205 */
[----:B------:R-:W-:Y:S01]  /*0350*/  HFMA2 R27, -RZ, RZ, 0, 2.384185791015625e-07 ;  /* 0x00000004ff1b7431 */ /* 0x000fe200000001ff */
[----:B------:R1:W5:Y:S01]  /*0360*/  LDG.E R16, desc[UR18][R10.64] ;  /* 0x000000120a107981 */ /* 0x000362000c1e1900 */
[C---:B------:R-:W-:Y:S01]  /*0370*/  IMAD.WIDE R6, R14.reuse, R7, UR12 ;  /* 0x0000000c0e067e25 */ /* 0x040fe2000f8e0207 */
[----:B0-----:R-:W-:Y:S02]  /*0380*/  MOV R9, 0x4 ;  /* 0x0000000400097802 */ /* 0x001fe40000000f00 */
[----:B------:R-:W5:Y:S04]  /*0390*/  LDG.E R15, desc[UR18][R2.64+-0x4] ;  /* 0xfffffc12020f7981 */ /* 0x000f68000c1e1900 */
[----:B------:R0:W5:Y:S01]  /*03a0*/  LDG.E R4, desc[UR18][R4.64] ;  /* 0x0000001204047981 */ /* 0x000162000c1e1900 */
[----:B------:R-:W-:-:S03]  /*03b0*/  IMAD.WIDE R8, R14, R9, UR14 ;  /* 0x0000000e0e087e25 */ /* 0x000fc6000f8e0209 */
[----:B------:R-:W5:Y:S01]  /*03c0*/  LDG.E R23, desc[UR18][R2.64] ;  /* 0x0000001202177981 */ /* 0x000f62000c1e1900 */
[----:B-1----:R-:W-:-:S03]  /*03d0*/  IMAD.WIDE R10, R14, R27, UR16 ;  /* 0x000000100e0a7e25 */ /* 0x002fc6000f8e021b */
[----:B------:R-:W5:Y:S04]  /*03e0*/  LDG.E R7, desc[UR18][R6.64] ;  /* 0x0000001206077981 */ /* 0x000f68000c1e1900 */
[----:B------:R-:W5:Y:S04]  /*03f0*/  LDG.E R24, desc[UR18][R2.64+0x4] ;  /* 0x0000041202187981 */ /* 0x000f68000c1e1900 */
[----:B------:R-:W5:Y:S04]  /*0400*/  LDG.E R8, desc[UR18][R8.64] ;  /* 0x0000001208087981 */ /* 0x000f68000c1e1900 */
[----:B------:R-:W5:Y:S04]  /*0410*/  LDG.E R25, desc[UR18][R2.64+0x8] ;  /* 0x0000081202197981 */ /* 0x000f68000c1e1900 */
[----:B------:R-:W5:Y:S04]  /*0420*/  LDG.E R10, desc[UR18][R10.64] ;  /* 0x000000120a0a7981 */ /* 0x000f68000c1e1900 */
[----:B------:R1:W5:Y:S01]  /*0430*/  LDG.E R27, desc[UR18][R2.64+0xc] ;  /* 0x00000c12021b7981 */ /* 0x000362000c1e1900 */
[----:B------:R-:W-:-:S04]  /*0440*/  UIADD3 UR5, UPT, UPT, UR5, 0x8, URZ ;  /* 0x0000000805057890 */ /* 0x000fc8000fffe0ff */
[----:B------:R-:W-:Y:S01]  /*0450*/  UISETP.NE.AND UP0, UPT, UR5, URZ, UPT ;  /* 0x000000ff0500728c */ /* 0x000fe2000bf05270 */
[----:B0-----:R-:W-:Y:S02]  /*0460*/  MOV R5, UR20 ;  /* 0x0000001400057c02 */ /* 0x001fe40008000f00 */
[----:B-1----:R-:W-:-:S03]  /*0470*/  IADD3 R2, P0, PT, R2, 0x20, RZ ;  /* 0x0000002002027810 */ /* 0x002fc60007f1e0ff */
[----:B------:R-:W-:Y:S01]  /*0480*/  IMAD R14, R5, 0x8, R14 ;  /* 0x00000008050e7824 */ /* 0x000fe200078e020e */
[----:B------:R-:W-:Y:S01]  /*0490*/  IADD3.X R3, PT, PT, RZ, R3, RZ, P0, !PT ;  /* 0x00000003ff037210 */ /* 0x000fe200007fe4ff */
[----:B--2---:R-:W-:-:S04]  /*04a0*/  FFMA R22, R21, R22, R12 ;  /* 0x0000001615167223 */ /* 0x004fc8000000000c */
[----:B---3--:R-:W-:-:S04]  /*04b0*/  FFMA R20, R19, R20, R22 ;  /* 0x0000001413147223 */ /* 0x008fc80000000016 */
[----:B----4-:R-:W-:-:S04]  /*04c0*/  FFMA R18, R17, R18, R20 ;  /* 0x0000001211127223 */ /* 0x010fc80000000014 */
[----:B-----5:R-:W-:-:S04]  /*04d0*/  FFMA R16, R15, R16, R18 ;  /* 0x000000100f107223 */ /* 0x020fc80000000012 */
[----:B------:R-:W-:-:S04]  /*04e0*/  FFMA R23, R23, R4, R16 ;  /* 0x0000000417177223 */ /* 0x000fc80000000010 */
[----:B------:R-:W-:-:S04]  /*04f0*/  FFMA R24, R24, R7, R23 ;  /* 0x0000000718187223 */ /* 0x000fc80000000017 */
[----:B------:R-:W-:-:S04]  /*0500*/  FFMA R8, R25, R8, R24 ;  /* 0x0000000819087223 */ /* 0x000fc80000000018 */
[----:B------:R-:W-:Y:S01]  /*0510*/  FFMA R12, R27, R10, R8 ;  /* 0x0000000a1b0c7223 */ /* 0x000fe20000000008 */
[----:B------:R-:W-:Y:S06]  /*0520*/  BRA.U UP0, `(.L_x_4) ;  /* 0xfffffffd003c7547 */ /* 0x000fec000b83ffff */
.L_x_3:
[----:B------:R-:W-:-:S04]  /*0530*/  ULOP3.LUT UR6, UR20, 0x7, URZ, 0xc0, !UPT ;  /* 0x0000000714067892 */ /* 0x000fc8000f8ec0ff */
[----:B------:R-:W-:-:S09]  /*0540*/  UISETP.NE.AND UP0, UPT, UR6, URZ, UPT ;  /* 0x000000ff0600728c */ /* 0x000fd2000bf05270 */
[----:B------:R-:W-:Y:S05]  /*0550*/  BRA.U !UP0, `(.L_x_5) ;  /* 0x0000000508407547 */ /* 0x000fea000b800000 */
[----:B------:R-:W-:Y:S02]  /*0560*/  UISETP.GE.U32.AND UP0, UPT, UR6, 0x4, UPT ;  /* 0x000000040600788c */ /* 0x000fe4000bf06070 */
[----:B------:R-:W-:-:S04]  /*0570*/  ULOP3.LUT UR5, UR20, 0x3, URZ, 0xc0, !UPT ;  /* 0x0000000314057892 */ /* 0x000fc8000f8ec0ff */
[----:B------:R-:W-:-:S03]  /*0580*/  UISETP.NE.AND UP1, UPT, UR5, URZ, UPT ;  /* 0x000000ff0500728c */ /* 0x000fc6000bf25270 */
[----:B------:R-:W-:Y:S08]  /*0590*/  BRA.U !UP0, `(.L_x_6) ;  /* 0x00000001087c7547 */ /* 0x000ff0000b800000 */
[----:B------:R-:W1:Y:S01]  /*05a0*/  LDC.64 R6, c[0x0][0x390] ;  /* 0x0000e400ff067b82 */ /* 0x000e620000000a00 */
[----:B------:R-:W2:Y:S01]  /*05b0*/  LDCU.64 UR6, c[0x0][0x388] ;  /* 0x00007100ff0677ac */ /* 0x000ea20008000a00 */
[----:B------:R-:W-:Y:S02]  /*05c0*/  MOV R9, UR4 ;  /* 0x0000000400097c02 */ /* 0x000fe40008000f00 */
[C---:B------:R-:W-:Y:S02]  /*05d0*/  IADD3 R3, PT, PT, R13.reuse, UR4, RZ ;  /* 0x000000040d037c10 */ /* 0x040fe4000fffe0ff */
[----:B------:R-:W-:Y:S01]  /*05e0*/  IADD3 R10, P0, PT, R13, UR4, RZ ;  /* 0x000000040d0a7c10 */ /* 0x000fe2000ff1e0ff */
[----:B------:R-:W-:Y:S01]  /*05f0*/  IMAD R9, R9, UR20, R0 ;  /* 0x0000001409097c24 */ /* 0x000fe2000f8e0200 */
[----:B------:R-:W3:Y:S01]  /*0600*/  LDC.64 R4, c[0x0][0x388] ;  /* 0x0000e200ff047b82 */ /* 0x000ee20000000a00 */
[----:B------:R-:W-:Y:S02]  /*0610*/  MOV R11, UR20 ;  /* 0x00000014000b7c02 */ /* 0x000fe40008000f00 */
[----:B------:R-:W-:Y:S01]  /*0620*/  MOV R15, UR20 ;  /* 0x00000014000f7c02 */ /* 0x000fe20008000f00 */
[----:B-1----:R-:W-:Y:S01]  /*0630*/  IMAD.WIDE R6, R9, 0x4, R6 ;  /* 0x0000000409067825 */ /* 0x002fe200078e0206 */
[----:B------:R-:W-:-:S05]  /*0640*/  MOV R9, UR20 ;  /* 0x0000001400097c02 */ /* 0x000fca0008000f00 */
[----:B------:R-:W-:Y:S02]  /*0650*/  IMAD.WIDE R8, R9, 0x4, R6 ;  /* 0x0000000409087825 */ /* 0x000fe400078e0206 */
[----:B0-----:R-:W4:Y:S02]  /*0660*/  LDG.E R6, desc[UR18][R6.64] ;  /* 0x0000001206067981 */ /* 0x001f24000c1e1900 */
[----:B---3--:R-:W-:Y:S01]  /*0670*/  IMAD.WIDE.U32 R4, R3, 0x4, R4 ;  /* 0x0000000403047825 */ /* 0x008fe200078e0004 */
[----:B------:R-:W-:Y:S01]  /*0680*/  IADD3.X R3, PT, PT, RZ, RZ, RZ, P0, !PT ;  /* 0x000000ffff037210 */ /* 0x000fe200007fe4ff */
[----:B------:R-:W3:Y:S01]  /*0690*/  LDG.E R17, desc[UR18][R8.64] ;  /* 0x0000001208117981 */ /* 0x000ee2000c1e1900 */
[----:B--2---:R-:W-:-:S03]  /*06a0*/  LEA R2, P0, R10, UR6, 0x2 ;  /* 0x000000060a027c11 */ /* 0x004fc6000f8010ff */
[----:B------:R-:W4:Y:S01]  /*06b0*/  LDG.E R5, desc[UR18][R4.64] ;  /* 0x0000001204057981 */ /* 0x000f22000c1e1900 */
[----:B------:R-:W-:Y:S01]  /*06c0*/  LEA.HI.X R3, R10, UR7, R3, 0x2, P0 ;  /* 0x000000070a037c11 */ /* 0x000fe200080f1403 */
[----:B------:R-:W-:-:S04]  /*06d0*/  IMAD.WIDE R10, R11, 0x4, R8 ;  /* 0x000000040b0a7825 */ /* 0x000fc800078e0208 */
[----:B------:R-:W3:Y:S01]  /*06e0*/  LDG.E R16, desc[UR18][R2.64+0x4] ;  /* 0x0000041202107981 */ /* 0x000ee2000c1e1900 */
[----:B------:R-:W-:-:S03]  /*06f0*/  IMAD.WIDE R14, R15, 0x4, R10 ;  /* 0x000000040f0e7825 */ /* 0x000fc600078e020a */
[----:B------:R-:W2:Y:S04]  /*0700*/  LDG.E R19, desc[UR18][R10.64] ;  /* 0x000000120a137981 */ /* 0x000ea8000c1e1900 */
[----:B------:R-:W2:Y:S04]  /*0710*/  LDG.E R18, desc[UR18][R2.64+0x8] ;  /* 0x0000081202127981 */ /* 0x000ea8000c1e1900 */
[----:B------:R-:W5:Y:S04]  /*0720*/  LDG.E R20, desc[UR18][R2.64+0xc] ;  /* 0x00000c1202147981 */ /* 0x000f68000c1e1900 */
[----:B------:R-:W5:Y:S01]  /*0730*/  LDG.E R14, desc[UR18][R14.64] ;  /* 0x000000120e0e7981 */ /* 0x000f62000c1e1900 */
[----:B------:R-:W-:Y:S01]  /*0740*/  UIADD3 UR4, UPT, UPT, UR4, 0x4, URZ ;  /* 0x0000000404047890 */ /* 0x000fe2000fffe0ff */
[----:B----4-:R-:W-:-:S04]  /*0750*/  FFMA R5, R5, R6, R12 ;  /* 0x0000000605057223 */ /* 0x010fc8000000000c */
[----:B---3--:R-:W-:-:S04]  /*0760*/  FFMA R5, R16, R17, R5 ;  /* 0x0000001110057223 */ /* 0x008fc80000000005 */
[----:B--2---:R-:W-:-:S04]  /*0770*/  FFMA R5, R18, R19, R5 ;  /* 0x0000001312057223 */ /* 0x004fc80000000005 */
[----:B-----5:R-:W-:-:S07]  /*0780*/  FFMA R12, R20, R14, R5 ;  /* 0x0000000e140c7223 */ /* 0x020fce0000000005 */
.L_x_6:
[----:B------:R-:W-:Y:S05]  /*0790*/  BRA.U !UP1, `(.L_x_5) ;  /* 0x0000000109b07547 */ /* 0x000fea000b800000 */
[----:B------:R-:W-:Y:S01]  /*07a0*/  UISETP.NE.AND UP0, UPT, UR5, 0x1, UPT ;  /* 0x000000010500788c */ /* 0x000fe2000bf05270 */
[----:B------:R-:W-:Y:S01]  /*07b0*/  MOV R7, UR4 ;  /* 0x0000000400077c02 */ /* 0x000fe20008000f00 */
[----:B------:R-:W-:Y:S02]  /*07c0*/  ULOP3.LUT UR5, UR20, 0x1, URZ, 0xc0, !UPT ;  /* 0x0000000114057892 */ /* 0x000fe4000f8ec0ff */
[----:B------:R-:W-:Y:S02]  /*07d0*/  IMAD.U32 R15, RZ, RZ, UR20 ;  /* 0x00000014ff0f7e24 */ /* 0x000fe4000f8e00ff */
[----:B------:R-:W-:Y:S01]  /*07e0*/  UISETP.NE.U32.AND UP1, UPT, UR5, 0x1, UPT ;  /* 0x000000010500788c */ /* 0x000fe2000bf25070 */
[----:B------:R-:W-:-:S04]  /*07f0*/  PLOP3.LUT P1, PT, PT, PT, UP0, 0x80, 0x8 ;  /* 0x000000000008781c */ /* 0x000fc80003f2f008 */
[----:B------:R-:W1:Y:S01]  /*0800*/  @UP0 LDCU.64 UR6, c[0x0][0x388] ;  /* 0x00007100ff0607ac */ /* 0x000e620008000a00 */
[----:B------:R-:W-:Y:S01]  /*0810*/  PLOP3.LUT P0, PT, PT, PT, UP1, 0x80, 0x8 ;  /* 0x000000000008781c */ /* 0x000fe20003f0f018 */
[----:B------:R-:W2:Y:S01]  /*0820*/  @UP0 LDCU.64 UR8, c[0x0][0x390] ;  /* 0x00007200ff0807ac */ /* 0x000ea20008000a00 */
[----:B------:R-:W3:Y:S06]  /*0830*/  @UP0 LDCU.64 UR10, c[0x0][0x388] ;  /* 0x00007100ff0a07ac */ /* 0x000eec0008000a00 */
[C---:B------:R-:W-:Y:S01]  /*0840*/  @P1 VIADD R3, R13.reuse, UR4 ;  /* 0x000000040d031c36 */ /* 0x040fe20008000000 */
[----:B------:R-:W-:Y:S01]  /*0850*/  @P1 IADD3 R6, P2, PT, R13, UR4, RZ ;  /* 0x000000040d061c10 */ /* 0x000fe2000ff5e0ff */
[----:B------:R-:W4:Y:S01]  /*0860*/  @!UP1 LDCU.64 UR12, c[0x0][0x388] ;  /* 0x00007100ff0c97ac */ /* 0x000f220008000a00 */
[----:B------:R-:W-:Y:S01]  /*0870*/  @UP0 UIADD3 UR4, UPT, UPT, UR4, 0x2, URZ ;  /* 0x0000000204040890 */ /* 0x000fe2000fffe0ff */
[----:B-1----:R-:W-:-:S02]  /*0880*/  MOV R10, UR6 ;  /* 0x00000006000a7c02 */ /* 0x002fc40008000f00 */
[----:B------:R-:W-:Y:S01]  /*0890*/  MOV R11, UR7 ;  /* 0x00000007000b7c02 */ /* 0x000fe20008000f00 */
[----:B------:R-:W1:Y:S01]  /*08a0*/  @!UP1 LDCU.64 UR6, c[0x0][0x390] ;  /* 0x00007200ff0697ac */ /* 0x000e620008000a00 */
[----:B--2---:R-:W-:Y:S02]  /*08b0*/  MOV R4, UR8 ;  /* 0x0000000800047c02 */ /* 0x004fe40008000f00 */
[----:B------:R-:W-:Y:S01]  /*08c0*/  MOV R5, UR9 ;  /* 0x0000000900057c02 */ /* 0x000fe20008000f00 */
[----:B------:R-:W-:-:S04]  /*08d0*/  @P1 IMAD.WIDE.U32 R10, R3, 0x4, R10 ;  /* 0x00000004030a1825 */ /* 0x000fc800078e000a */
[----:B------:R-:W-:Y:S01]  /*08e0*/  @P1 IMAD R3, R7, UR20, R0 ;  /* 0x0000001407031c24 */ /* 0x000fe2000f8e0200 */
[----:B------:R-:W-:Y:S01]  /*08f0*/  @P1 IADD3.X R7, PT, PT, RZ, RZ, RZ, P2, !PT ;  /* 0x000000ffff071210 */ /* 0x000fe200017fe4ff */
[----:B0-----:R-:W2:Y:S01]  /*0900*/  @P1 LDG.E R11, desc[UR18][R10.64] ;  /* 0x000000120a0b1981 */ /* 0x001ea2000c1e1900 */
[C---:B---3--:R-:W-:Y:S01]  /*0910*/  @P1 LEA R2, P2, R6.reuse, UR10, 0x2 ;  /* 0x0000000a06021c11 */ /* 0x048fe2000f8410ff */
[----:B------:R-:W-:Y:S01]  /*0920*/  @P1 IMAD.WIDE R4, R3, 0x4, R4 ;  /* 0x0000000403041825 */ /* 0x000fe200078e0204 */
[----:B------:R-:W-:Y:S02]  /*0930*/  MOV R19, UR4 ;  /* 0x0000000400137c02 */ /* 0x000fe40008000f00 */
[----:B------:R-:W-:Y:S02]  /*0940*/  @P1 LEA.HI.X R3, R6, UR11, R7, 0x2, P2 ;  /* 0x0000000b06031c11 */ /* 0x000fe400090f1407 */
[----:B----4-:R-:W-:Y:S01]  /*0950*/  MOV R6, UR12 ;  /* 0x0000000c00067c02 */ /* 0x010fe20008000f00 */
[----:B------:R-:W-:Y:S01]  /*0960*/  @P1 IMAD.WIDE R14, R15, 0x4, R4 ;  /* 0x000000040f0e1825 */ /* 0x000fe200078e0204 */
[----:B------:R-:W-:Y:S01]  /*0970*/  MOV R7, UR13 ;  /* 0x0000000d00077c02 */ /* 0x000fe20008000f00 */
[----:B------:R-:W2:Y:S01]  /*0980*/  @P1 LDG.E R4, desc[UR18][R4.64] ;  /* 0x0000001204041981 */ /* 0x000ea2000c1e1900 */
[----:B------:R-:W-:Y:S01]  /*0990*/  @!P0 IADD3 R17, PT, PT, R13, UR4, RZ ;  /* 0x000000040d118c10 */ /* 0x000fe2000fffe0ff */
[----:B------:R-:W-:Y:S01]  /*09a0*/  @!P0 IMAD R19, R19, UR20, R0 ;  /* 0x0000001413138c24 */ /* 0x000fe2000f8e0200 */
[----:B-1----:R-:W-:Y:S01]  /*09b0*/  MOV R8, UR6 ;  /* 0x0000000600087c02 */ /* 0x002fe20008000f00 */
[----:B------:R-:W3:Y:S01]  /*09c0*/  @P1 LDG.E R14, desc[UR18][R14.64] ;  /* 0x000000120e0e1981 */ /* 0x000ee2000c1e1900 */
[----:B------:R-:W-:Y:S01]  /*09d0*/  MOV R9, UR7 ;  /* 0x0000000700097c02 */ /* 0x000fe20008000f00 */
[----:B------:R-:W-:-:S02]  /*09e0*/  @!P0 IMAD.WIDE.U32 R6, R17, 0x4, R6 ;  /* 0x0000000411068825 */ /* 0x000fc400078e0006 */
[----:B------:R-:W3:Y:S02]  /*09f0*/  @P1 LDG.E R2, desc[UR18][R2.64+0x4] ;  /* 0x0000041202021981 */ /* 0x000ee4000c1e1900 */
[----:B------:R-:W-:Y:S02]  /*0a00*/  @!P0 IMAD.WIDE R8, R19, 0x4, R8 ;  /* 0x0000000413088825 */ /* 0x000fe400078e0208 */
[----:B------:R-:W4:Y:S04]  /*0a10*/  @!P0 LDG.E R7, desc[UR18][R6.64] ;  /* 0x0000001206078981 */ /* 0x000f28000c1e1900 */
[----:B------:R-:W4:Y:S01]  /*0a20*/  @!P0 LDG.E R8, desc[UR18][R8.64] ;  /* 0x0000001208088981 */ /* 0x000f22000c1e1900 */
[----:B--2---:R-:W-:-:S04]  /*0a30*/  @P1 FFMA R11, R11, R4, R12 ;  /* 0x000000040b0b1223 */ /* 0x004fc8000000000c */
[----:B---3--:R-:W-:-:S04]  /*0a40*/  @P1 FFMA R12, R2, R14, R11 ;  /* 0x0000000e020c1223 */ /* 0x008fc8000000000b */
[----:B----4-:R-:W-:-:S07]  /*0a50*/  @!P0 FFMA R12, R7, R8, R12 ;  /* 0x00000008070c8223 */ /* 0x010fce000000000c */
.L_x_5:
[----:B------:R-:W1:Y:S01]  /*0a60*/  LDC.64 R2, c[0x0][0x398] ;  /* 0x0000e600ff027b82 */ /* 0x000e620000000a00 */
[----:B------:R-:W-:-:S05]  /*0a70*/  IADD3 R13, PT, PT, R0, R13, RZ ;  /* 0x0000000d000d7210 */ /* 0x000fca0007ffe0ff */
[----:B-1----:R-:W-:-:S05]  /*0a80*/  IMAD.WIDE R2, R13, 0x4, R2 ;  /* 0x000000040d027825 */ /* 0x002fca00078e0202 */
[----:B0-----:R-:W-:Y:S01]  /*0a90*/  STG.E desc[UR18][R2.64], R12 ;  /* 0x0000000c02007986 */ /* 0x001fe2000c101912 */
[----:B------:R-:W-:Y:S05]  /*0aa0*/  EXIT ;  /* 0x000000000000794d */ /* 0x000fea0003800000 */
.L_x_7:
        /* <DEDUP_REMOVED lines=13> */
.L_x_9:


//--------------------- .nv.shared._Z12tiled_matmuliPfS_S_ --------------------------
	.section	.nv.shared._Z12tiled_matmuliPfS_S_,"aw",@nobits
	.sectionflags	@""
	.align	4
.nv.shared._Z12tiled_matmuliPfS_S_:
	.zero		9216


//--------------------- .nv.shared.reserved.0     --------------------------
	.section	.nv.shared.reserved.0,"aw",@nobits
	.weak		__nv_reservedSMEM_offset_0_alias
	.size		__nv_reservedSMEM_offset_0_alias, 0, 64
	.other		__nv_reservedSMEM_offset_0_alias,@"STO_CUDA_RESERVED_SHARED STV_DEFAULT"
__nv_reservedSMEM_offset_0_alias:
	.zero		0
	.zero		64


//--------------------- .nv.constant0._Z12tiled_matmuliPfS_S_ --------------------------
	.section	.nv.constant0._Z12tiled_matmuliPfS_S_,"a",@progbits
	.sectionflags	@""
	.align	4
.nv.constant0._Z12tiled_matmuliPfS_S_:
	.zero		928


//--------------------- .nv.constant0._Z11matmul_elemiPfS_S_ --------------------------
	.section	.nv.constant0._Z11matmul_elemiPfS_S_,"a",@progbits
	.sectionflags	@""
	.align	4
.nv.constant0._Z11matmul_elemiPfS_S_:
	.zero		928


//--------------------- SYMBOLS --------------------------

	.type		.nv.reservedSmem.offset0,@object
	.size		.nv.reservedSmem.offset0,0x4
	.type		.nv.reservedSmem.cap,@object
	.size		.nv.reservedSmem.cap,0x4
